//
// Generated by NVIDIA NVVM Compiler
//
// Compiler Build ID: CL-36424714
// Cuda compilation tools, release 13.0, V13.0.88
// Based on NVVM 20.0.0
//

.version 9.0
.target sm_100
.address_size 64

	// .globl	_ZN3cub18CUB_300001_SM_10006detail11EmptyKernelIvEEvv
.const .align 4 .b8 d_circle[64];
.const .align 4 .b8 d_mask[100];
.global .align 1 .b8 _ZN40_INTERNAL_0e9c2bd8_4_k_cu_9bf6eff3_982534cuda3std3__45__cpo5beginE[1];
.global .align 1 .b8 _ZN40_INTERNAL_0e9c2bd8_4_k_cu_9bf6eff3_982534cuda3std3__45__cpo3endE[1];
.global .align 1 .b8 _ZN40_INTERNAL_0e9c2bd8_4_k_cu_9bf6eff3_982534cuda3std3__45__cpo6cbeginE[1];
.global .align 1 .b8 _ZN40_INTERNAL_0e9c2bd8_4_k_cu_9bf6eff3_982534cuda3std3__45__cpo4cendE[1];
.global .align 1 .b8 _ZN40_INTERNAL_0e9c2bd8_4_k_cu_9bf6eff3_982534cuda3std3__45__cpo6rbeginE[1];
.global .align 1 .b8 _ZN40_INTERNAL_0e9c2bd8_4_k_cu_9bf6eff3_982534cuda3std3__45__cpo4rendE[1];
.global .align 1 .b8 _ZN40_INTERNAL_0e9c2bd8_4_k_cu_9bf6eff3_982534cuda3std3__45__cpo7crbeginE[1];
.global .align 1 .b8 _ZN40_INTERNAL_0e9c2bd8_4_k_cu_9bf6eff3_982534cuda3std3__45__cpo5crendE[1];
.global .align 1 .b8 _ZN40_INTERNAL_0e9c2bd8_4_k_cu_9bf6eff3_982534cuda3std3__442_GLOBAL__N__0e9c2bd8_4_k_cu_9bf6eff3_982536ignoreE[1];
.global .align 1 .b8 _ZN40_INTERNAL_0e9c2bd8_4_k_cu_9bf6eff3_982534cuda3std3__419piecewise_constructE[1];
.global .align 1 .b8 _ZN40_INTERNAL_0e9c2bd8_4_k_cu_9bf6eff3_982534cuda3std3__48in_placeE[1];
.global .align 1 .b8 _ZN40_INTERNAL_0e9c2bd8_4_k_cu_9bf6eff3_982534cuda3std3__420unreachable_sentinelE[1];
.global .align 1 .b8 _ZN40_INTERNAL_0e9c2bd8_4_k_cu_9bf6eff3_982534cuda3std3__47nulloptE[1];
.global .align 1 .b8 _ZN40_INTERNAL_0e9c2bd8_4_k_cu_9bf6eff3_982534cuda3std3__48unexpectE[1];
.global .align 1 .b8 _ZN40_INTERNAL_0e9c2bd8_4_k_cu_9bf6eff3_982534cuda3std6ranges3__45__cpo4swapE[1];
.global .align 1 .b8 _ZN40_INTERNAL_0e9c2bd8_4_k_cu_9bf6eff3_982534cuda3std6ranges3__45__cpo9iter_moveE[1];
.global .align 1 .b8 _ZN40_INTERNAL_0e9c2bd8_4_k_cu_9bf6eff3_982534cuda3std6ranges3__45__cpo5beginE[1];
.global .align 1 .b8 _ZN40_INTERNAL_0e9c2bd8_4_k_cu_9bf6eff3_982534cuda3std6ranges3__45__cpo3endE[1];
.global .align 1 .b8 _ZN40_INTERNAL_0e9c2bd8_4_k_cu_9bf6eff3_982534cuda3std6ranges3__45__cpo6cbeginE[1];
.global .align 1 .b8 _ZN40_INTERNAL_0e9c2bd8_4_k_cu_9bf6eff3_982534cuda3std6ranges3__45__cpo4cendE[1];
.global .align 1 .b8 _ZN40_INTERNAL_0e9c2bd8_4_k_cu_9bf6eff3_982534cuda3std6ranges3__45__cpo7advanceE[1];
.global .align 1 .b8 _ZN40_INTERNAL_0e9c2bd8_4_k_cu_9bf6eff3_982534cuda3std6ranges3__45__cpo9iter_swapE[1];
.global .align 1 .b8 _ZN40_INTERNAL_0e9c2bd8_4_k_cu_9bf6eff3_982534cuda3std6ranges3__45__cpo4nextE[1];
.global .align 1 .b8 _ZN40_INTERNAL_0e9c2bd8_4_k_cu_9bf6eff3_982534cuda3std6ranges3__45__cpo4prevE[1];
.global .align 1 .b8 _ZN40_INTERNAL_0e9c2bd8_4_k_cu_9bf6eff3_982534cuda3std6ranges3__45__cpo4dataE[1];
.global .align 1 .b8 _ZN40_INTERNAL_0e9c2bd8_4_k_cu_9bf6eff3_982534cuda3std6ranges3__45__cpo5cdataE[1];
.global .align 1 .b8 _ZN40_INTERNAL_0e9c2bd8_4_k_cu_9bf6eff3_982534cuda3std6ranges3__45__cpo4sizeE[1];
.global .align 1 .b8 _ZN40_INTERNAL_0e9c2bd8_4_k_cu_9bf6eff3_982534cuda3std6ranges3__45__cpo5ssizeE[1];
.global .align 1 .b8 _ZN40_INTERNAL_0e9c2bd8_4_k_cu_9bf6eff3_982534cuda3std6ranges3__45__cpo8distanceE[1];
.global .align 1 .b8 _ZN40_INTERNAL_0e9c2bd8_4_k_cu_9bf6eff3_982536thrust24THRUST_300001_SM_1000_NS8cuda_cub3parE[1];
.global .align 1 .b8 _ZN40_INTERNAL_0e9c2bd8_4_k_cu_9bf6eff3_982536thrust24THRUST_300001_SM_1000_NS8cuda_cub10par_nosyncE[1];
.global .align 1 .b8 _ZN40_INTERNAL_0e9c2bd8_4_k_cu_9bf6eff3_982536thrust24THRUST_300001_SM_1000_NS6system6detail10sequential3seqE[1];
.global .align 1 .b8 _ZN40_INTERNAL_0e9c2bd8_4_k_cu_9bf6eff3_982536thrust24THRUST_300001_SM_1000_NS6system3cpp3parE[1];
.global .align 1 .b8 _ZN40_INTERNAL_0e9c2bd8_4_k_cu_9bf6eff3_982536thrust24THRUST_300001_SM_1000_NS12placeholders2_1E[1];
.global .align 1 .b8 _ZN40_INTERNAL_0e9c2bd8_4_k_cu_9bf6eff3_982536thrust24THRUST_300001_SM_1000_NS12placeholders2_2E[1];
.global .align 1 .b8 _ZN40_INTERNAL_0e9c2bd8_4_k_cu_9bf6eff3_982536thrust24THRUST_300001_SM_1000_NS12placeholders2_3E[1];
.global .align 1 .b8 _ZN40_INTERNAL_0e9c2bd8_4_k_cu_9bf6eff3_982536thrust24THRUST_300001_SM_1000_NS12placeholders2_4E[1];
.global .align 1 .b8 _ZN40_INTERNAL_0e9c2bd8_4_k_cu_9bf6eff3_982536thrust24THRUST_300001_SM_1000_NS12placeholders2_5E[1];
.global .align 1 .b8 _ZN40_INTERNAL_0e9c2bd8_4_k_cu_9bf6eff3_982536thrust24THRUST_300001_SM_1000_NS12placeholders2_6E[1];
.global .align 1 .b8 _ZN40_INTERNAL_0e9c2bd8_4_k_cu_9bf6eff3_982536thrust24THRUST_300001_SM_1000_NS12placeholders2_7E[1];
.global .align 1 .b8 _ZN40_INTERNAL_0e9c2bd8_4_k_cu_9bf6eff3_982536thrust24THRUST_300001_SM_1000_NS12placeholders2_8E[1];
.global .align 1 .b8 _ZN40_INTERNAL_0e9c2bd8_4_k_cu_9bf6eff3_982536thrust24THRUST_300001_SM_1000_NS12placeholders2_9E[1];
.global .align 1 .b8 _ZN40_INTERNAL_0e9c2bd8_4_k_cu_9bf6eff3_982536thrust24THRUST_300001_SM_1000_NS12placeholders3_10E[1];
.global .align 1 .b8 _ZN40_INTERNAL_0e9c2bd8_4_k_cu_9bf6eff3_982536thrust24THRUST_300001_SM_1000_NS3seqE[1];
.global .align 1 .b8 _ZN40_INTERNAL_0e9c2bd8_4_k_cu_9bf6eff3_982536thrust24THRUST_300001_SM_1000_NS6deviceE[1];

.visible .entry _ZN3cub18CUB_300001_SM_10006detail11EmptyKernelIvEEvv()
{


	ret;

}


// ===== COMPILED SASS (sm_100) =====

	.target	sm_100

	.elftype	@"ET_EXEC"


//--------------------- .note.nv.tkinfo           --------------------------
	.section	.note.nv.tkinfo,"",@"SHT_NOTE"
	.sectionflags	@"SHF_NOTE_NV_TKINFO"
	.tkinfo
        /*0018*/ 	.word	0x00000002
        /*0030*/ 	.string	""
        /*0030*/ 	.string	"ptxas"
        /*0030*/ 	.string	"Cuda compilation tools, release 13.0, V13.0.88"
        /*0030*/ 	.string	"Build cuda_13.0.r13.0/compiler.36424714_0"
        /*0030*/ 	.string	"-arch sm_100 -m 64 "



//--------------------- .note.nv.cuinfo           --------------------------
	.section	.note.nv.cuinfo,"",@"SHT_NOTE"
	.sectionflags	@"SHF_NOTE_NV_CUINFO"
        /*0018*/ 	.short	0x0002
        /*001a*/ 	.short	0x0064
        /*001c*/ 	.short	0x0082
	.zero		2


//--------------------- .nv.info                  --------------------------
	.section	.nv.info,"",@"SHT_CUDA_INFO"
	.align	4


	//----- nvinfo : EIATTR_REGCOUNT
	.align		4
        /*0000*/ 	.byte	0x04, 0x2f
        /*0002*/ 	.short	(.L_48 - .L_47)
	.align		4
.L_47:
        /*0004*/ 	.word	index@(_ZN3cub18CUB_300001_SM_10006detail11EmptyKernelIvEEvv)
        /*0008*/ 	.word	0x00000004


	//----- nvinfo : EIATTR_FRAME_SIZE
	.align		4
.L_48:
        /*000c*/ 	.byte	0x04, 0x11
        /*000e*/ 	.short	(.L_50 - .L_49)
	.align		4
.L_49:
        /*0010*/ 	.word	index@(_ZN3cub18CUB_300001_SM_10006detail11EmptyKernelIvEEvv)
        /*0014*/ 	.word	0x00000000


	//----- nvinfo : EIATTR_MIN_STACK_SIZE
	.align		4
.L_50:
        /*0018*/ 	.byte	0x04, 0x12
        /*001a*/ 	.short	(.L_52 - .L_51)
	.align		4
.L_51:
        /*001c*/ 	.word	index@(_ZN3cub18CUB_300001_SM_10006detail11EmptyKernelIvEEvv)
        /*0020*/ 	.word	0x00000000
.L_52:


//--------------------- .nv.compat                --------------------------
	.section	.nv.compat,"",@"SHT_CUDA_COMPAT_INFO"
	.align	4
        /*0000*/ 	.byte	0x02, 0x09, 0x00, 0x00, 0x02, 0x02, 0x01, 0x00, 0x02, 0x05, 0x05, 0x00, 0x03, 0x07, 0x01, 0x01
        /*0010*/ 	.byte	0x02, 0x03, 0x00, 0x00, 0x02, 0x06, 0x01, 0x00, 0x04, 0x0b, 0x08, 0x00, 0x09, 0x00, 0x00, 0x00
        /*0020*/ 	.byte	0x00, 0x00, 0x00, 0x00


//--------------------- .nv.info._ZN3cub18CUB_300001_SM_10006detail11EmptyKernelIvEEvv --------------------------
	.section	.nv.info._ZN3cub18CUB_300001_SM_10006detail11EmptyKernelIvEEvv,"",@"SHT_CUDA_INFO"
	.sectionflags	@""
	.align	4


	//----- nvinfo : EIATTR_CUDA_API_VERSION
	.align		4
        /*0000*/ 	.byte	0x04, 0x37
        /*0002*/ 	.short	(.L_54 - .L_53)
.L_53:
        /*0004*/ 	.word	0x00000082


	//----- nvinfo : EIATTR_SPARSE_MMA_MASK
	.align		4
.L_54:
        /*0008*/ 	.byte	0x03, 0x50
        /*000a*/ 	.short	0x0000


	//----- nvinfo : EIATTR_MAXREG_COUNT
	.align		4
        /*000c*/ 	.byte	0x03, 0x1b
        /*000e*/ 	.short	0x00ff


	//----- nvinfo : EIATTR_MERCURY_ISA_VERSION
	.align		4
        /*0010*/ 	.byte	0x03, 0x5f
        /*0012*/ 	.short	0x0101


	//----- nvinfo : EIATTR_VRC_CTA_INIT_COUNT
	.align		4
        /*0014*/ 	.byte	0x02, 0x4a
	.zero		1
	.zero		1


	//----- nvinfo : EIATTR_EXIT_INSTR_OFFSETS
	.align		4
        /*0018*/ 	.byte	0x04, 0x1c
        /*001a*/ 	.short	(.L_56 - .L_55)


	//   ....[0]....
.L_55:
        /*001c*/ 	.word	0x00000010


	//----- nvinfo : EIATTR_SW_WAR
	.align		4
.L_56:
        /*0020*/ 	.byte	0x04, 0x36
        /*0022*/ 	.short	(.L_58 - .L_57)
.L_57:
        /*0024*/ 	.word	0x00000008
.L_58:


//--------------------- .nv.callgraph             --------------------------
	.section	.nv.callgraph,"",@"SHT_CUDA_CALLGRAPH"
	.align	4
	.sectionentsize	8
	.align		4
        /*0000*/ 	.word	0x00000000
	.align		4
        /*0004*/ 	.word	0xffffffff
	.align		4
        /*0008*/ 	.word	0x00000000
	.align		4
        /*000c*/ 	.word	0xfffffffe
	.align		4
        /*0010*/ 	.word	0x00000000
	.align		4
        /*0014*/ 	.word	0xfffffffd
	.align		4
        /*0018*/ 	.word	0x00000000
	.align		4
        /*001c*/ 	.word	0xfffffffc


//--------------------- .nv.constant3             --------------------------
	.section	.nv.constant3,"a",@progbits
	.align	4
.nv.constant3:
	.type		d_circle,@object
	.size		d_circle,(d_mask - d_circle)
d_circle:
	.zero		64
	.type		d_mask,@object
	.size		d_mask,(.L_1 - d_mask)
d_mask:
	.zero		100
.L_1:


//--------------------- .nv.constant4             --------------------------
	.section	.nv.constant4,"a",@progbits
	.align	8
	.align		8
.nv.constant4:
        /*0000*/ 	.dword	_ZN40_INTERNAL_0e9c2bd8_4_k_cu_9bf6eff3_985224cuda3std3__45__cpo5beginE
	.align		8
        /*0008*/ 	.dword	_ZN40_INTERNAL_0e9c2bd8_4_k_cu_9bf6eff3_985224cuda3std3__45__cpo3endE
	.align		8
        /*0010*/ 	.dword	_ZN40_INTERNAL_0e9c2bd8_4_k_cu_9bf6eff3_985224cuda3std3__45__cpo6cbeginE
	.align		8
        /*0018*/ 	.dword	_ZN40_INTERNAL_0e9c2bd8_4_k_cu_9bf6eff3_985224cuda3std3__45__cpo4cendE
	.align		8
        /*0020*/ 	.dword	_ZN40_INTERNAL_0e9c2bd8_4_k_cu_9bf6eff3_985224cuda3std3__45__cpo6rbeginE
	.align		8
        /*0028*/ 	.dword	_ZN40_INTERNAL_0e9c2bd8_4_k_cu_9bf6eff3_985224cuda3std3__45__cpo4rendE
	.align		8
        /*0030*/ 	.dword	_ZN40_INTERNAL_0e9c2bd8_4_k_cu_9bf6eff3_985224cuda3std3__45__cpo7crbeginE
	.align		8
        /*0038*/ 	.dword	_ZN40_INTERNAL_0e9c2bd8_4_k_cu_9bf6eff3_985224cuda3std3__45__cpo5crendE
	.align		8
        /*0040*/ 	.dword	_ZN40_INTERNAL_0e9c2bd8_4_k_cu_9bf6eff3_985224cuda3std3__442_GLOBAL__N__0e9c2bd8_4_k_cu_9bf6eff3_985226ignoreE
	.align		8
        /*0048*/ 	.dword	_ZN40_INTERNAL_0e9c2bd8_4_k_cu_9bf6eff3_985224cuda3std3__419piecewise_constructE
	.align		8
        /*0050*/ 	.dword	_ZN40_INTERNAL_0e9c2bd8_4_k_cu_9bf6eff3_985224cuda3std3__48in_placeE
	.align		8
        /*0058*/ 	.dword	_ZN40_INTERNAL_0e9c2bd8_4_k_cu_9bf6eff3_985224cuda3std3__420unreachable_sentinelE
	.align		8
        /*0060*/ 	.dword	_ZN40_INTERNAL_0e9c2bd8_4_k_cu_9bf6eff3_985224cuda3std3__47nulloptE
	.align		8
        /*0068*/ 	.dword	_ZN40_INTERNAL_0e9c2bd8_4_k_cu_9bf6eff3_985224cuda3std3__48unexpectE
	.align		8
        /*0070*/ 	.dword	_ZN40_INTERNAL_0e9c2bd8_4_k_cu_9bf6eff3_985224cuda3std6ranges3__45__cpo4swapE
	.align		8
        /*0078*/ 	.dword	_ZN40_INTERNAL_0e9c2bd8_4_k_cu_9bf6eff3_985224cuda3std6ranges3__45__cpo9iter_moveE
	.align		8
        /*0080*/ 	.dword	_ZN40_INTERNAL_0e9c2bd8_4_k_cu_9bf6eff3_985224cuda3std6ranges3__45__cpo5beginE
	.align		8
        /*0088*/ 	.dword	_ZN40_INTERNAL_0e9c2bd8_4_k_cu_9bf6eff3_985224cuda3std6ranges3__45__cpo3endE
	.align		8
        /*0090*/ 	.dword	_ZN40_INTERNAL_0e9c2bd8_4_k_cu_9bf6eff3_985224cuda3std6ranges3__45__cpo6cbeginE
	.align		8
        /*0098*/ 	.dword	_ZN40_INTERNAL_0e9c2bd8_4_k_cu_9bf6eff3_985224cuda3std6ranges3__45__cpo4cendE
	.align		8
        /*00a0*/ 	.dword	_ZN40_INTERNAL_0e9c2bd8_4_k_cu_9bf6eff3_985224cuda3std6ranges3__45__cpo7advanceE
	.align		8
        /*00a8*/ 	.dword	_ZN40_INTERNAL_0e9c2bd8_4_k_cu_9bf6eff3_985224cuda3std6ranges3__45__cpo9iter_swapE
	.align		8
        /*00b0*/ 	.dword	_ZN40_INTERNAL_0e9c2bd8_4_k_cu_9bf6eff3_985224cuda3std6ranges3__45__cpo4nextE
	.align		8
        /*00b8*/ 	.dword	_ZN40_INTERNAL_0e9c2bd8_4_k_cu_9bf6eff3_985224cuda3std6ranges3__45__cpo4prevE
	.align		8
        /*00c0*/ 	.dword	_ZN40_INTERNAL_0e9c2bd8_4_k_cu_9bf6eff3_985224cuda3std6ranges3__45__cpo4dataE
	.align		8
        /*00c8*/ 	.dword	_ZN40_INTERNAL_0e9c2bd8_4_k_cu_9bf6eff3_985224cuda3std6ranges3__45__cpo5cdataE
	.align		8
        /*00d0*/ 	.dword	_ZN40_INTERNAL_0e9c2bd8_4_k_cu_9bf6eff3_985224cuda3std6ranges3__45__cpo4sizeE
	.align		8
        /*00d8*/ 	.dword	_ZN40_INTERNAL_0e9c2bd8_4_k_cu_9bf6eff3_985224cuda3std6ranges3__45__cpo5ssizeE
	.align		8
        /*00e0*/ 	.dword	_ZN40_INTERNAL_0e9c2bd8_4_k_cu_9bf6eff3_985224cuda3std6ranges3__45__cpo8distanceE
	.align		8
        /*00e8*/ 	.dword	_ZN40_INTERNAL_0e9c2bd8_4_k_cu_9bf6eff3_985226thrust24THRUST_300001_SM_1000_NS8cuda_cub3parE
	.align		8
        /*00f0*/ 	.dword	_ZN40_INTERNAL_0e9c2bd8_4_k_cu_9bf6eff3_985226thrust24THRUST_300001_SM_1000_NS8cuda_cub10par_nosyncE
	.align		8
        /*00f8*/ 	.dword	_ZN40_INTERNAL_0e9c2bd8_4_k_cu_9bf6eff3_985226thrust24THRUST_300001_SM_1000_NS6system6detail10sequential3seqE
	.align		8
        /*0100*/ 	.dword	_ZN40_INTERNAL_0e9c2bd8_4_k_cu_9bf6eff3_985226thrust24THRUST_300001_SM_1000_NS6system3cpp3parE
	.align		8
        /*0108*/ 	.dword	_ZN40_INTERNAL_0e9c2bd8_4_k_cu_9bf6eff3_985226thrust24THRUST_300001_SM_1000_NS12placeholders2_1E
	.align		8
        /*0110*/ 	.dword	_ZN40_INTERNAL_0e9c2bd8_4_k_cu_9bf6eff3_985226thrust24THRUST_300001_SM_1000_NS12placeholders2_2E
	.align		8
        /*0118*/ 	.dword	_ZN40_INTERNAL_0e9c2bd8_4_k_cu_9bf6eff3_985226thrust24THRUST_300001_SM_1000_NS12placeholders2_3E
	.align		8
        /*0120*/ 	.dword	_ZN40_INTERNAL_0e9c2bd8_4_k_cu_9bf6eff3_985226thrust24THRUST_300001_SM_1000_NS12placeholders2_4E
	.align		8
        /*0128*/ 	.dword	_ZN40_INTERNAL_0e9c2bd8_4_k_cu_9bf6eff3_985226thrust24THRUST_300001_SM_1000_NS12placeholders2_5E
	.align		8
        /*0130*/ 	.dword	_ZN40_INTERNAL_0e9c2bd8_4_k_cu_9bf6eff3_985226thrust24THRUST_300001_SM_1000_NS12placeholders2_6E
	.align		8
        /*0138*/ 	.dword	_ZN40_INTERNAL_0e9c2bd8_4_k_cu_9bf6eff3_985226thrust24THRUST_300001_SM_1000_NS12placeholders2_7E
	.align		8
        /*0140*/ 	.dword	_ZN40_INTERNAL_0e9c2bd8_4_k_cu_9bf6eff3_985226thrust24THRUST_300001_SM_1000_NS12placeholders2_8E
	.align		8
        /*0148*/ 	.dword	_ZN40_INTERNAL_0e9c2bd8_4_k_cu_9bf6eff3_985226thrust24THRUST_300001_SM_1000_NS12placeholders2_9E
	.align		8
        /*0150*/ 	.dword	_ZN40_INTERNAL_0e9c2bd8_4_k_cu_9bf6eff3_985226thrust24THRUST_300001_SM_1000_NS12placeholders3_10E
	.align		8
        /*0158*/ 	.dword	_ZN40_INTERNAL_0e9c2bd8_4_k_cu_9bf6eff3_985226thrust24THRUST_300001_SM_1000_NS3seqE
	.align		8
        /*0160*/ 	.dword	_ZN40_INTERNAL_0e9c2bd8_4_k_cu_9bf6eff3_985226thrust24THRUST_300001_SM_1000_NS6deviceE


//--------------------- .text._ZN3cub18CUB_300001_SM_10006detail11EmptyKernelIvEEvv --------------------------
	.section	.text._ZN3cub18CUB_300001_SM_10006detail11EmptyKernelIvEEvv,"ax",@progbits
	.align	128
        .global         _ZN3cub18CUB_300001_SM_10006detail11EmptyKernelIvEEvv
        .type           _ZN3cub18CUB_300001_SM_10006detail11EmptyKernelIvEEvv,@function
        .size           _ZN3cub18CUB_300001_SM_10006detail11EmptyKernelIvEEvv,(.L_x_1 - _ZN3cub18CUB_300001_SM_10006detail11EmptyKernelIvEEvv)
        .other          _ZN3cub18CUB_300001_SM_10006detail11EmptyKernelIvEEvv,@"STO_CUDA_ENTRY STV_DEFAULT"
_ZN3cub18CUB_300001_SM_10006detail11EmptyKernelIvEEvv:
.text._ZN3cub18CUB_300001_SM_10006detail11EmptyKernelIvEEvv:
[----:B------:R-:W-:Y:S01]  /*0000*/  LDC R1, c[0x0][0x37c] ;  /* 0x0000df00ff017b82 */ /* 0x000fe20000000800 */
[----:B------:R-:W-:Y:S05]  /*0010*/  EXIT ;  /* 0x000000000000794d */ /* 0x000fea0003800000 */
.L_x_0:
[----:B------:R-:W-:-:S00]  /*0020*/  BRA `(.L_x_0) ;  /* 0xfffffffc00fc7947 */ /* 0x000fc0000383ffff */
[----:B------:R-:W-:-:S00]  /*0030*/  NOP ;  /* 0x0000000000007918 */ /* 0x000fc00000000000 */
        /* <DEDUP_REMOVED lines=12> */
.L_x_1:


//--------------------- .nv.shared.reserved.0     --------------------------
	.section	.nv.shared.reserved.0,"aw",@nobits
	.weak		__nv_reservedSMEM_offset_0_alias
	.size		__nv_reservedSMEM_offset_0_alias, 0, 64
	.other		__nv_reservedSMEM_offset_0_alias,@"STO_CUDA_RESERVED_SHARED STV_DEFAULT"
__nv_reservedSMEM_offset_0_alias:
	.zero		0
	.zero		64


//--------------------- .nv.global                --------------------------
	.section	.nv.global,"aw",@nobits
.nv.global:
	.type		_ZN40_INTERNAL_0e9c2bd8_4_k_cu_9bf6eff3_985226thrust24THRUST_300001_SM_1000_NS12placeholders2_8E,@object
	.size		_ZN40_INTERNAL_0e9c2bd8_4_k_cu_9bf6eff3_985226thrust24THRUST_300001_SM_1000_NS12placeholders2_8E,(_ZN40_INTERNAL_0e9c2bd8_4_k_cu_9bf6eff3_985224cuda3std3__442_GLOBAL__N__0e9c2bd8_4_k_cu_9bf6eff3_985226ignoreE - _ZN40_INTERNAL_0e9c2bd8_4_k_cu_9bf6eff3_985226thrust24THRUST_300001_SM_1000_NS12placeholders2_8E)
_ZN40_INTERNAL_0e9c2bd8_4_k_cu_9bf6eff3_985226thrust24THRUST_300001_SM_1000_NS12placeholders2_8E:
	.zero		1
	.type		_ZN40_INTERNAL_0e9c2bd8_4_k_cu_9bf6eff3_985224cuda3std3__442_GLOBAL__N__0e9c2bd8_4_k_cu_9bf6eff3_985226ignoreE,@object
	.size		_ZN40_INTERNAL_0e9c2bd8_4_k_cu_9bf6eff3_985224cuda3std3__442_GLOBAL__N__0e9c2bd8_4_k_cu_9bf6eff3_985226ignoreE,(_ZN40_INTERNAL_0e9c2bd8_4_k_cu_9bf6eff3_985224cuda3std6ranges3__45__cpo4dataE - _ZN40_INTERNAL_0e9c2bd8_4_k_cu_9bf6eff3_985224cuda3std3__442_GLOBAL__N__0e9c2bd8_4_k_cu_9bf6eff3_985226ignoreE)
_ZN40_INTERNAL_0e9c2bd8_4_k_cu_9bf6eff3_985224cuda3std3__442_GLOBAL__N__0e9c2bd8_4_k_cu_9bf6eff3_985226ignoreE:
	.zero		1
	.type		_ZN40_INTERNAL_0e9c2bd8_4_k_cu_9bf6eff3_985224cuda3std6ranges3__45__cpo4dataE,@object
	.size		_ZN40_INTERNAL_0e9c2bd8_4_k_cu_9bf6eff3_985224cuda3std6ranges3__45__cpo4dataE,(_ZN40_INTERNAL_0e9c2bd8_4_k_cu_9bf6eff3_985226thrust24THRUST_300001_SM_1000_NS6system3cpp3parE - _ZN40_INTERNAL_0e9c2bd8_4_k_cu_9bf6eff3_985224cuda3std6ranges3__45__cpo4dataE)
_ZN40_INTERNAL_0e9c2bd8_4_k_cu_9bf6eff3_985224cuda3std6ranges3__45__cpo4dataE:
	.zero		1
	.type		_ZN40_INTERNAL_0e9c2bd8_4_k_cu_9bf6eff3_985226thrust24THRUST_300001_SM_1000_NS6system3cpp3parE,@object
	.size		_ZN40_INTERNAL_0e9c2bd8_4_k_cu_9bf6eff3_985226thrust24THRUST_300001_SM_1000_NS6system3cpp3parE,(_ZN40_INTERNAL_0e9c2bd8_4_k_cu_9bf6eff3_985224cuda3std3__45__cpo5beginE - _ZN40_INTERNAL_0e9c2bd8_4_k_cu_9bf6eff3_985226thrust24THRUST_300001_SM_1000_NS6system3cpp3parE)
_ZN40_INTERNAL_0e9c2bd8_4_k_cu_9bf6eff3_985226thrust24THRUST_300001_SM_1000_NS6system3cpp3parE:
	.zero		1
	.type		_ZN40_INTERNAL_0e9c2bd8_4_k_cu_9bf6eff3_985224cuda3std3__45__cpo5beginE,@object
	.size		_ZN40_INTERNAL_0e9c2bd8_4_k_cu_9bf6eff3_985224cuda3std3__45__cpo5beginE,(_ZN40_INTERNAL_0e9c2bd8_4_k_cu_9bf6eff3_985224cuda3std6ranges3__45__cpo5beginE - _ZN40_INTERNAL_0e9c2bd8_4_k_cu_9bf6eff3_985224cuda3std3__45__cpo5beginE)
_ZN40_INTERNAL_0e9c2bd8_4_k_cu_9bf6eff3_985224cuda3std3__45__cpo5beginE:
	.zero		1
	.type		_ZN40_INTERNAL_0e9c2bd8_4_k_cu_9bf6eff3_985224cuda3std6ranges3__45__cpo5beginE,@object
	.size		_ZN40_INTERNAL_0e9c2bd8_4_k_cu_9bf6eff3_985224cuda3std6ranges3__45__cpo5beginE,(_ZN40_INTERNAL_0e9c2bd8_4_k_cu_9bf6eff3_985226thrust24THRUST_300001_SM_1000_NS6deviceE - _ZN40_INTERNAL_0e9c2bd8_4_k_cu_9bf6eff3_985224cuda3std6ranges3__45__cpo5beginE)
_ZN40_INTERNAL_0e9c2bd8_4_k_cu_9bf6eff3_985224cuda3std6ranges3__45__cpo5beginE:
	.zero		1
	.type		_ZN40_INTERNAL_0e9c2bd8_4_k_cu_9bf6eff3_985226thrust24THRUST_300001_SM_1000_NS6deviceE,@object
	.size		_ZN40_INTERNAL_0e9c2bd8_4_k_cu_9bf6eff3_985226thrust24THRUST_300001_SM_1000_NS6deviceE,(_ZN40_INTERNAL_0e9c2bd8_4_k_cu_9bf6eff3_985224cuda3std3__47nulloptE - _ZN40_INTERNAL_0e9c2bd8_4_k_cu_9bf6eff3_985226thrust24THRUST_300001_SM_1000_NS6deviceE)
_ZN40_INTERNAL_0e9c2bd8_4_k_cu_9bf6eff3_985226thrust24THRUST_300001_SM_1000_NS6deviceE:
	.zero		1
	.type		_ZN40_INTERNAL_0e9c2bd8_4_k_cu_9bf6eff3_985224cuda3std3__47nulloptE,@object
	.size		_ZN40_INTERNAL_0e9c2bd8_4_k_cu_9bf6eff3_985224cuda3std3__47nulloptE,(_ZN40_INTERNAL_0e9c2bd8_4_k_cu_9bf6eff3_985224cuda3std6ranges3__45__cpo8distanceE - _ZN40_INTERNAL_0e9c2bd8_4_k_cu_9bf6eff3_985224cuda3std3__47nulloptE)
_ZN40_INTERNAL_0e9c2bd8_4_k_cu_9bf6eff3_985224cuda3std3__47nulloptE:
	.zero		1
	.type		_ZN40_INTERNAL_0e9c2bd8_4_k_cu_9bf6eff3_985224cuda3std6ranges3__45__cpo8distanceE,@object
	.size		_ZN40_INTERNAL_0e9c2bd8_4_k_cu_9bf6eff3_985224cuda3std6ranges3__45__cpo8distanceE,(_ZN40_INTERNAL_0e9c2bd8_4_k_cu_9bf6eff3_985226thrust24THRUST_300001_SM_1000_NS12placeholders2_4E - _ZN40_INTERNAL_0e9c2bd8_4_k_cu_9bf6eff3_985224cuda3std6ranges3__45__cpo8distanceE)
_ZN40_INTERNAL_0e9c2bd8_4_k_cu_9bf6eff3_985224cuda3std6ranges3__45__cpo8distanceE:
	.zero		1
	.type		_ZN40_INTERNAL_0e9c2bd8_4_k_cu_9bf6eff3_985226thrust24THRUST_300001_SM_1000_NS12placeholders2_4E,@object
	.size		_ZN40_INTERNAL_0e9c2bd8_4_k_cu_9bf6eff3_985226thrust24THRUST_300001_SM_1000_NS12placeholders2_4E,(_ZN40_INTERNAL_0e9c2bd8_4_k_cu_9bf6eff3_985224cuda3std3__45__cpo6rbeginE - _ZN40_INTERNAL_0e9c2bd8_4_k_cu_9bf6eff3_985226thrust24THRUST_300001_SM_1000_NS12placeholders2_4E)
_ZN40_INTERNAL_0e9c2bd8_4_k_cu_9bf6eff3_985226thrust24THRUST_300001_SM_1000_NS12placeholders2_4E:
	.zero		1
	.type		_ZN40_INTERNAL_0e9c2bd8_4_k_cu_9bf6eff3_985224cuda3std3__45__cpo6rbeginE,@object
	.size		_ZN40_INTERNAL_0e9c2bd8_4_k_cu_9bf6eff3_985224cuda3std3__45__cpo6rbeginE,(_ZN40_INTERNAL_0e9c2bd8_4_k_cu_9bf6eff3_985224cuda3std6ranges3__45__cpo7advanceE - _ZN40_INTERNAL_0e9c2bd8_4_k_cu_9bf6eff3_985224cuda3std3__45__cpo6rbeginE)
_ZN40_INTERNAL_0e9c2bd8_4_k_cu_9bf6eff3_985224cuda3std3__45__cpo6rbeginE:
	.zero		1
	.type		_ZN40_INTERNAL_0e9c2bd8_4_k_cu_9bf6eff3_985224cuda3std6ranges3__45__cpo7advanceE,@object
	.size		_ZN40_INTERNAL_0e9c2bd8_4_k_cu_9bf6eff3_985224cuda3std6ranges3__45__cpo7advanceE,(_ZN40_INTERNAL_0e9c2bd8_4_k_cu_9bf6eff3_985226thrust24THRUST_300001_SM_1000_NS12placeholders3_10E - _ZN40_INTERNAL_0e9c2bd8_4_k_cu_9bf6eff3_985224cuda3std6ranges3__45__cpo7advanceE)
_ZN40_INTERNAL_0e9c2bd8_4_k_cu_9bf6eff3_985224cuda3std6ranges3__45__cpo7advanceE:
	.zero		1
	.type		_ZN40_INTERNAL_0e9c2bd8_4_k_cu_9bf6eff3_985226thrust24THRUST_300001_SM_1000_NS12placeholders3_10E,@object
	.size		_ZN40_INTERNAL_0e9c2bd8_4_k_cu_9bf6eff3_985226thrust24THRUST_300001_SM_1000_NS12placeholders3_10E,(_ZN40_INTERNAL_0e9c2bd8_4_k_cu_9bf6eff3_985224cuda3std3__48in_placeE - _ZN40_INTERNAL_0e9c2bd8_4_k_cu_9bf6eff3_985226thrust24THRUST_300001_SM_1000_NS12placeholders3_10E)
_ZN40_INTERNAL_0e9c2bd8_4_k_cu_9bf6eff3_985226thrust24THRUST_300001_SM_1000_NS12placeholders3_10E:
	.zero		1
	.type		_ZN40_INTERNAL_0e9c2bd8_4_k_cu_9bf6eff3_985224cuda3std3__48in_placeE,@object
	.size		_ZN40_INTERNAL_0e9c2bd8_4_k_cu_9bf6eff3_985224cuda3std3__48in_placeE,(_ZN40_INTERNAL_0e9c2bd8_4_k_cu_9bf6eff3_985224cuda3std6ranges3__45__cpo4sizeE - _ZN40_INTERNAL_0e9c2bd8_4_k_cu_9bf6eff3_985224cuda3std3__48in_placeE)
_ZN40_INTERNAL_0e9c2bd8_4_k_cu_9bf6eff3_985224cuda3std3__48in_placeE:
	.zero		1
	.type		_ZN40_INTERNAL_0e9c2bd8_4_k_cu_9bf6eff3_985224cuda3std6ranges3__45__cpo4sizeE,@object
	.size		_ZN40_INTERNAL_0e9c2bd8_4_k_cu_9bf6eff3_985224cuda3std6ranges3__45__cpo4sizeE,(_ZN40_INTERNAL_0e9c2bd8_4_k_cu_9bf6eff3_985226thrust24THRUST_300001_SM_1000_NS12placeholders2_2E - _ZN40_INTERNAL_0e9c2bd8_4_k_cu_9bf6eff3_985224cuda3std6ranges3__45__cpo4sizeE)
_ZN40_INTERNAL_0e9c2bd8_4_k_cu_9bf6eff3_985224cuda3std6ranges3__45__cpo4sizeE:
	.zero		1
	.type		_ZN40_INTERNAL_0e9c2bd8_4_k_cu_9bf6eff3_985226thrust24THRUST_300001_SM_1000_NS12placeholders2_2E,@object
	.size		_ZN40_INTERNAL_0e9c2bd8_4_k_cu_9bf6eff3_985226thrust24THRUST_300001_SM_1000_NS12placeholders2_2E,(_ZN40_INTERNAL_0e9c2bd8_4_k_cu_9bf6eff3_985224cuda3std3__45__cpo6cbeginE - _ZN40_INTERNAL_0e9c2bd8_4_k_cu_9bf6eff3_985226thrust24THRUST_300001_SM_1000_NS12placeholders2_2E)
_ZN40_INTERNAL_0e9c2bd8_4_k_cu_9bf6eff3_985226thrust24THRUST_300001_SM_1000_NS12placeholders2_2E:
	.zero		1
	.type		_ZN40_INTERNAL_0e9c2bd8_4_k_cu_9bf6eff3_985224cuda3std3__45__cpo6cbeginE,@object
	.size		_ZN40_INTERNAL_0e9c2bd8_4_k_cu_9bf6eff3_985224cuda3std3__45__cpo6cbeginE,(_ZN40_INTERNAL_0e9c2bd8_4_k_cu_9bf6eff3_985224cuda3std6ranges3__45__cpo6cbeginE - _ZN40_INTERNAL_0e9c2bd8_4_k_cu_9bf6eff3_985224cuda3std3__45__cpo6cbeginE)
_ZN40_INTERNAL_0e9c2bd8_4_k_cu_9bf6eff3_985224cuda3std3__45__cpo6cbeginE:
	.zero		1
	.type		_ZN40_INTERNAL_0e9c2bd8_4_k_cu_9bf6eff3_985224cuda3std6ranges3__45__cpo6cbeginE,@object
	.size		_ZN40_INTERNAL_0e9c2bd8_4_k_cu_9bf6eff3_985224cuda3std6ranges3__45__cpo6cbeginE,(_ZN40_INTERNAL_0e9c2bd8_4_k_cu_9bf6eff3_985226thrust24THRUST_300001_SM_1000_NS12placeholders2_6E - _ZN40_INTERNAL_0e9c2bd8_4_k_cu_9bf6eff3_985224cuda3std6ranges3__45__cpo6cbeginE)
_ZN40_INTERNAL_0e9c2bd8_4_k_cu_9bf6eff3_985224cuda3std6ranges3__45__cpo6cbeginE:
	.zero		1
	.type		_ZN40_INTERNAL_0e9c2bd8_4_k_cu_9bf6eff3_985226thrust24THRUST_300001_SM_1000_NS12placeholders2_6E,@object
	.size		_ZN40_INTERNAL_0e9c2bd8_4_k_cu_9bf6eff3_985226thrust24THRUST_300001_SM_1000_NS12placeholders2_6E,(_ZN40_INTERNAL_0e9c2bd8_4_k_cu_9bf6eff3_985224cuda3std3__45__cpo7crbeginE - _ZN40_INTERNAL_0e9c2bd8_4_k_cu_9bf6eff3_985226thrust24THRUST_300001_SM_1000_NS12placeholders2_6E)
_ZN40_INTERNAL_0e9c2bd8_4_k_cu_9bf6eff3_985226thrust24THRUST_300001_SM_1000_NS12placeholders2_6E:
	.zero		1
	.type		_ZN40_INTERNAL_0e9c2bd8_4_k_cu_9bf6eff3_985224cuda3std3__45__cpo7crbeginE,@object
	.size		_ZN40_INTERNAL_0e9c2bd8_4_k_cu_9bf6eff3_985224cuda3std3__45__cpo7crbeginE,(_ZN40_INTERNAL_0e9c2bd8_4_k_cu_9bf6eff3_985224cuda3std6ranges3__45__cpo4nextE - _ZN40_INTERNAL_0e9c2bd8_4_k_cu_9bf6eff3_985224cuda3std3__45__cpo7crbeginE)
_ZN40_INTERNAL_0e9c2bd8_4_k_cu_9bf6eff3_985224cuda3std3__45__cpo7crbeginE:
	.zero		1
	.type		_ZN40_INTERNAL_0e9c2bd8_4_k_cu_9bf6eff3_985224cuda3std6ranges3__45__cpo4nextE,@object
	.size		_ZN40_INTERNAL_0e9c2bd8_4_k_cu_9bf6eff3_985224cuda3std6ranges3__45__cpo4nextE,(_ZN40_INTERNAL_0e9c2bd8_4_k_cu_9bf6eff3_985224cuda3std6ranges3__45__cpo4swapE - _ZN40_INTERNAL_0e9c2bd8_4_k_cu_9bf6eff3_985224cuda3std6ranges3__45__cpo4nextE)
_ZN40_INTERNAL_0e9c2bd8_4_k_cu_9bf6eff3_985224cuda3std6ranges3__45__cpo4nextE:
	.zero		1
	.type		_ZN40_INTERNAL_0e9c2bd8_4_k_cu_9bf6eff3_985224cuda3std6ranges3__45__cpo4swapE,@object
	.size		_ZN40_INTERNAL_0e9c2bd8_4_k_cu_9bf6eff3_985224cuda3std6ranges3__45__cpo4swapE,(_ZN40_INTERNAL_0e9c2bd8_4_k_cu_9bf6eff3_985226thrust24THRUST_300001_SM_1000_NS8cuda_cub10par_nosyncE - _ZN40_INTERNAL_0e9c2bd8_4_k_cu_9bf6eff3_985224cuda3std6ranges3__45__cpo4swapE)
_ZN40_INTERNAL_0e9c2bd8_4_k_cu_9bf6eff3_985224cuda3std6ranges3__45__cpo4swapE:
	.zero		1
	.type		_ZN40_INTERNAL_0e9c2bd8_4_k_cu_9bf6eff3_985226thrust24THRUST_300001_SM_1000_NS8cuda_cub10par_nosyncE,@object
	.size		_ZN40_INTERNAL_0e9c2bd8_4_k_cu_9bf6eff3_985226thrust24THRUST_300001_SM_1000_NS8cuda_cub10par_nosyncE,(_ZN40_INTERNAL_0e9c2bd8_4_k_cu_9bf6eff3_985226thrust24THRUST_300001_SM_1000_NS3seqE - _ZN40_INTERNAL_0e9c2bd8_4_k_cu_9bf6eff3_985226thrust24THRUST_300001_SM_1000_NS8cuda_cub10par_nosyncE)
_ZN40_INTERNAL_0e9c2bd8_4_k_cu_9bf6eff3_985226thrust24THRUST_300001_SM_1000_NS8cuda_cub10par_nosyncE:
	.zero		1
	.type		_ZN40_INTERNAL_0e9c2bd8_4_k_cu_9bf6eff3_985226thrust24THRUST_300001_SM_1000_NS3seqE,@object
	.size		_ZN40_INTERNAL_0e9c2bd8_4_k_cu_9bf6eff3_985226thrust24THRUST_300001_SM_1000_NS3seqE,(_ZN40_INTERNAL_0e9c2bd8_4_k_cu_9bf6eff3_985224cuda3std3__420unreachable_sentinelE - _ZN40_INTERNAL_0e9c2bd8_4_k_cu_9bf6eff3_985226thrust24THRUST_300001_SM_1000_NS3seqE)
_ZN40_INTERNAL_0e9c2bd8_4_k_cu_9bf6eff3_985226thrust24THRUST_300001_SM_1000_NS3seqE:
	.zero		1
	.type		_ZN40_INTERNAL_0e9c2bd8_4_k_cu_9bf6eff3_985224cuda3std3__420unreachable_sentinelE,@object
	.size		_ZN40_INTERNAL_0e9c2bd8_4_k_cu_9bf6eff3_985224cuda3std3__420unreachable_sentinelE,(_ZN40_INTERNAL_0e9c2bd8_4_k_cu_9bf6eff3_985224cuda3std6ranges3__45__cpo5ssizeE - _ZN40_INTERNAL_0e9c2bd8_4_k_cu_9bf6eff3_985224cuda3std3__420unreachable_sentinelE)
_ZN40_INTERNAL_0e9c2bd8_4_k_cu_9bf6eff3_985224cuda3std3__420unreachable_sentinelE:
	.zero		1
	.type		_ZN40_INTERNAL_0e9c2bd8_4_k_cu_9bf6eff3_985224cuda3std6ranges3__45__cpo5ssizeE,@object
	.size		_ZN40_INTERNAL_0e9c2bd8_4_k_cu_9bf6eff3_985224cuda3std6ranges3__45__cpo5ssizeE,(_ZN40_INTERNAL_0e9c2bd8_4_k_cu_9bf6eff3_985226thrust24THRUST_300001_SM_1000_NS12placeholders2_3E - _ZN40_INTERNAL_0e9c2bd8_4_k_cu_9bf6eff3_985224cuda3std6ranges3__45__cpo5ssizeE)
_ZN40_INTERNAL_0e9c2bd8_4_k_cu_9bf6eff3_985224cuda3std6ranges3__45__cpo5ssizeE:
	.zero		1
	.type		_ZN40_INTERNAL_0e9c2bd8_4_k_cu_9bf6eff3_985226thrust24THRUST_300001_SM_1000_NS12placeholders2_3E,@object
	.size		_ZN40_INTERNAL_0e9c2bd8_4_k_cu_9bf6eff3_985226thrust24THRUST_300001_SM_1000_NS12placeholders2_3E,(_ZN40_INTERNAL_0e9c2bd8_4_k_cu_9bf6eff3_985224cuda3std3__45__cpo4cendE - _ZN40_INTERNAL_0e9c2bd8_4_k_cu_9bf6eff3_985226thrust24THRUST_300001_SM_1000_NS12placeholders2_3E)
_ZN40_INTERNAL_0e9c2bd8_4_k_cu_9bf6eff3_985226thrust24THRUST_300001_SM_1000_NS12placeholders2_3E:
	.zero		1
	.type		_ZN40_INTERNAL_0e9c2bd8_4_k_cu_9bf6eff3_985224cuda3std3__45__cpo4cendE,@object
	.size		_ZN40_INTERNAL_0e9c2bd8_4_k_cu_9bf6eff3_985224cuda3std3__45__cpo4cendE,(_ZN40_INTERNAL_0e9c2bd8_4_k_cu_9bf6eff3_985224cuda3std6ranges3__45__cpo4cendE - _ZN40_INTERNAL_0e9c2bd8_4_k_cu_9bf6eff3_985224cuda3std3__45__cpo4cendE)
_ZN40_INTERNAL_0e9c2bd8_4_k_cu_9bf6eff3_985224cuda3std3__45__cpo4cendE:
	.zero		1
	.type		_ZN40_INTERNAL_0e9c2bd8_4_k_cu_9bf6eff3_985224cuda3std6ranges3__45__cpo4cendE,@object
	.size		_ZN40_INTERNAL_0e9c2bd8_4_k_cu_9bf6eff3_985224cuda3std6ranges3__45__cpo4cendE,(_ZN40_INTERNAL_0e9c2bd8_4_k_cu_9bf6eff3_985226thrust24THRUST_300001_SM_1000_NS12placeholders2_7E - _ZN40_INTERNAL_0e9c2bd8_4_k_cu_9bf6eff3_985224cuda3std6ranges3__45__cpo4cendE)
_ZN40_INTERNAL_0e9c2bd8_4_k_cu_9bf6eff3_985224cuda3std6ranges3__45__cpo4cendE:
	.zero		1
	.type		_ZN40_INTERNAL_0e9c2bd8_4_k_cu_9bf6eff3_985226thrust24THRUST_300001_SM_1000_NS12placeholders2_7E,@object
	.size		_ZN40_INTERNAL_0e9c2bd8_4_k_cu_9bf6eff3_985226thrust24THRUST_300001_SM_1000_NS12placeholders2_7E,(_ZN40_INTERNAL_0e9c2bd8_4_k_cu_9bf6eff3_985224cuda3std3__45__cpo5crendE - _ZN40_INTERNAL_0e9c2bd8_4_k_cu_9bf6eff3_985226thrust24THRUST_300001_SM_1000_NS12placeholders2_7E)
_ZN40_INTERNAL_0e9c2bd8_4_k_cu_9bf6eff3_985226thrust24THRUST_300001_SM_1000_NS12placeholders2_7E:
	.zero		1
	.type		_ZN40_INTERNAL_0e9c2bd8_4_k_cu_9bf6eff3_985224cuda3std3__45__cpo5crendE,@object
	.size		_ZN40_INTERNAL_0e9c2bd8_4_k_cu_9bf6eff3_985224cuda3std3__45__cpo5crendE,(_ZN40_INTERNAL_0e9c2bd8_4_k_cu_9bf6eff3_985224cuda3std6ranges3__45__cpo4prevE - _ZN40_INTERNAL_0e9c2bd8_4_k_cu_9bf6eff3_985224cuda3std3__45__cpo5crendE)
_ZN40_INTERNAL_0e9c2bd8_4_k_cu_9bf6eff3_985224cuda3std3__45__cpo5crendE:
	.zero		1
	.type		_ZN40_INTERNAL_0e9c2bd8_4_k_cu_9bf6eff3_985224cuda3std6ranges3__45__cpo4prevE,@object
	.size		_ZN40_INTERNAL_0e9c2bd8_4_k_cu_9bf6eff3_985224cuda3std6ranges3__45__cpo4prevE,(_ZN40_INTERNAL_0e9c2bd8_4_k_cu_9bf6eff3_985224cuda3std6ranges3__45__cpo9iter_moveE - _ZN40_INTERNAL_0e9c2bd8_4_k_cu_9bf6eff3_985224cuda3std6ranges3__45__cpo4prevE)
_ZN40_INTERNAL_0e9c2bd8_4_k_cu_9bf6eff3_985224cuda3std6ranges3__45__cpo4prevE:
	.zero		1
	.type		_ZN40_INTERNAL_0e9c2bd8_4_k_cu_9bf6eff3_985224cuda3std6ranges3__45__cpo9iter_moveE,@object
	.size		_ZN40_INTERNAL_0e9c2bd8_4_k_cu_9bf6eff3_985224cuda3std6ranges3__45__cpo9iter_moveE,(_ZN40_INTERNAL_0e9c2bd8_4_k_cu_9bf6eff3_985226thrust24THRUST_300001_SM_1000_NS6system6detail10sequential3seqE - _ZN40_INTERNAL_0e9c2bd8_4_k_cu_9bf6eff3_985224cuda3std6ranges3__45__cpo9iter_moveE)
_ZN40_INTERNAL_0e9c2bd8_4_k_cu_9bf6eff3_985224cuda3std6ranges3__45__cpo9iter_moveE:
	.zero		1
	.type		_ZN40_INTERNAL_0e9c2bd8_4_k_cu_9bf6eff3_985226thrust24THRUST_300001_SM_1000_NS6system6detail10sequential3seqE,@object
	.size		_ZN40_INTERNAL_0e9c2bd8_4_k_cu_9bf6eff3_985226thrust24THRUST_300001_SM_1000_NS6system6detail10sequential3seqE,(_ZN40_INTERNAL_0e9c2bd8_4_k_cu_9bf6eff3_985226thrust24THRUST_300001_SM_1000_NS12placeholders2_9E - _ZN40_INTERNAL_0e9c2bd8_4_k_cu_9bf6eff3_985226thrust24THRUST_300001_SM_1000_NS6system6detail10sequential3seqE)
_ZN40_INTERNAL_0e9c2bd8_4_k_cu_9bf6eff3_985226thrust24THRUST_300001_SM_1000_NS6system6detail10sequential3seqE:
	.zero		1
	.type		_ZN40_INTERNAL_0e9c2bd8_4_k_cu_9bf6eff3_985226thrust24THRUST_300001_SM_1000_NS12placeholders2_9E,@object
	.size		_ZN40_INTERNAL_0e9c2bd8_4_k_cu_9bf6eff3_985226thrust24THRUST_300001_SM_1000_NS12placeholders2_9E,(_ZN40_INTERNAL_0e9c2bd8_4_k_cu_9bf6eff3_985224cuda3std3__419piecewise_constructE - _ZN40_INTERNAL_0e9c2bd8_4_k_cu_9bf6eff3_985226thrust24THRUST_300001_SM_1000_NS12placeholders2_9E)
_ZN40_INTERNAL_0e9c2bd8_4_k_cu_9bf6eff3_985226thrust24THRUST_300001_SM_1000_NS12placeholders2_9E:
	.zero		1
	.type		_ZN40_INTERNAL_0e9c2bd8_4_k_cu_9bf6eff3_985224cuda3std3__419piecewise_constructE,@object
	.size		_ZN40_INTERNAL_0e9c2bd8_4_k_cu_9bf6eff3_985224cuda3std3__419piecewise_constructE,(_ZN40_INTERNAL_0e9c2bd8_4_k_cu_9bf6eff3_985224cuda3std6ranges3__45__cpo5cdataE - _ZN40_INTERNAL_0e9c2bd8_4_k_cu_9bf6eff3_985224cuda3std3__419piecewise_constructE)
_ZN40_INTERNAL_0e9c2bd8_4_k_cu_9bf6eff3_985224cuda3std3__419piecewise_constructE:
	.zero		1
	.type		_ZN40_INTERNAL_0e9c2bd8_4_k_cu_9bf6eff3_985224cuda3std6ranges3__45__cpo5cdataE,@object
	.size		_ZN40_INTERNAL_0e9c2bd8_4_k_cu_9bf6eff3_985224cuda3std6ranges3__45__cpo5cdataE,(_ZN40_INTERNAL_0e9c2bd8_4_k_cu_9bf6eff3_985226thrust24THRUST_300001_SM_1000_NS12placeholders2_1E - _ZN40_INTERNAL_0e9c2bd8_4_k_cu_9bf6eff3_985224cuda3std6ranges3__45__cpo5cdataE)
_ZN40_INTERNAL_0e9c2bd8_4_k_cu_9bf6eff3_985224cuda3std6ranges3__45__cpo5cdataE:
	.zero		1
	.type		_ZN40_INTERNAL_0e9c2bd8_4_k_cu_9bf6eff3_985226thrust24THRUST_300001_SM_1000_NS12placeholders2_1E,@object
	.size		_ZN40_INTERNAL_0e9c2bd8_4_k_cu_9bf6eff3_985226thrust24THRUST_300001_SM_1000_NS12placeholders2_1E,(_ZN40_INTERNAL_0e9c2bd8_4_k_cu_9bf6eff3_985224cuda3std3__45__cpo3endE - _ZN40_INTERNAL_0e9c2bd8_4_k_cu_9bf6eff3_985226thrust24THRUST_300001_SM_1000_NS12placeholders2_1E)
_ZN40_INTERNAL_0e9c2bd8_4_k_cu_9bf6eff3_985226thrust24THRUST_300001_SM_1000_NS12placeholders2_1E:
	.zero		1
	.type		_ZN40_INTERNAL_0e9c2bd8_4_k_cu_9bf6eff3_985224cuda3std3__45__cpo3endE,@object
	.size		_ZN40_INTERNAL_0e9c2bd8_4_k_cu_9bf6eff3_985224cuda3std3__45__cpo3endE,(_ZN40_INTERNAL_0e9c2bd8_4_k_cu_9bf6eff3_985224cuda3std6ranges3__45__cpo3endE - _ZN40_INTERNAL_0e9c2bd8_4_k_cu_9bf6eff3_985224cuda3std3__45__cpo3endE)
_ZN40_INTERNAL_0e9c2bd8_4_k_cu_9bf6eff3_985224cuda3std3__45__cpo3endE:
	.zero		1
	.type		_ZN40_INTERNAL_0e9c2bd8_4_k_cu_9bf6eff3_985224cuda3std6ranges3__45__cpo3endE,@object
	.size		_ZN40_INTERNAL_0e9c2bd8_4_k_cu_9bf6eff3_985224cuda3std6ranges3__45__cpo3endE,(_ZN40_INTERNAL_0e9c2bd8_4_k_cu_9bf6eff3_985226thrust24THRUST_300001_SM_1000_NS12placeholders2_5E - _ZN40_INTERNAL_0e9c2bd8_4_k_cu_9bf6eff3_985224cuda3std6ranges3__45__cpo3endE)
_ZN40_INTERNAL_0e9c2bd8_4_k_cu_9bf6eff3_985224cuda3std6ranges3__45__cpo3endE:
	.zero		1
	.type		_ZN40_INTERNAL_0e9c2bd8_4_k_cu_9bf6eff3_985226thrust24THRUST_300001_SM_1000_NS12placeholders2_5E,@object
	.size		_ZN40_INTERNAL_0e9c2bd8_4_k_cu_9bf6eff3_985226thrust24THRUST_300001_SM_1000_NS12placeholders2_5E,(_ZN40_INTERNAL_0e9c2bd8_4_k_cu_9bf6eff3_985224cuda3std3__45__cpo4rendE - _ZN40_INTERNAL_0e9c2bd8_4_k_cu_9bf6eff3_985226thrust24THRUST_300001_SM_1000_NS12placeholders2_5E)
_ZN40_INTERNAL_0e9c2bd8_4_k_cu_9bf6eff3_985226thrust24THRUST_300001_SM_1000_NS12placeholders2_5E:
	.zero		1
	.type		_ZN40_INTERNAL_0e9c2bd8_4_k_cu_9bf6eff3_985224cuda3std3__45__cpo4rendE,@object
	.size		_ZN40_INTERNAL_0e9c2bd8_4_k_cu_9bf6eff3_985224cuda3std3__45__cpo4rendE,(_ZN40_INTERNAL_0e9c2bd8_4_k_cu_9bf6eff3_985224cuda3std6ranges3__45__cpo9iter_swapE - _ZN40_INTERNAL_0e9c2bd8_4_k_cu_9bf6eff3_985224cuda3std3__45__cpo4rendE)
_ZN40_INTERNAL_0e9c2bd8_4_k_cu_9bf6eff3_985224cuda3std3__45__cpo4rendE:
	.zero		1
	.type		_ZN40_INTERNAL_0e9c2bd8_4_k_cu_9bf6eff3_985224cuda3std6ranges3__45__cpo9iter_swapE,@object
	.size		_ZN40_INTERNAL_0e9c2bd8_4_k_cu_9bf6eff3_985224cuda3std6ranges3__45__cpo9iter_swapE,(_ZN40_INTERNAL_0e9c2bd8_4_k_cu_9bf6eff3_985224cuda3std3__48unexpectE - _ZN40_INTERNAL_0e9c2bd8_4_k_cu_9bf6eff3_985224cuda3std6ranges3__45__cpo9iter_swapE)
_ZN40_INTERNAL_0e9c2bd8_4_k_cu_9bf6eff3_985224cuda3std6ranges3__45__cpo9iter_swapE:
	.zero		1
	.type		_ZN40_INTERNAL_0e9c2bd8_4_k_cu_9bf6eff3_985224cuda3std3__48unexpectE,@object
	.size		_ZN40_INTERNAL_0e9c2bd8_4_k_cu_9bf6eff3_985224cuda3std3__48unexpectE,(_ZN40_INTERNAL_0e9c2bd8_4_k_cu_9bf6eff3_985226thrust24THRUST_300001_SM_1000_NS8cuda_cub3parE - _ZN40_INTERNAL_0e9c2bd8_4_k_cu_9bf6eff3_985224cuda3std3__48unexpectE)
_ZN40_INTERNAL_0e9c2bd8_4_k_cu_9bf6eff3_985224cuda3std3__48unexpectE:
	.zero		1
	.type		_ZN40_INTERNAL_0e9c2bd8_4_k_cu_9bf6eff3_985226thrust24THRUST_300001_SM_1000_NS8cuda_cub3parE,@object
	.size		_ZN40_INTERNAL_0e9c2bd8_4_k_cu_9bf6eff3_985226thrust24THRUST_300001_SM_1000_NS8cuda_cub3parE,(.L_31 - _ZN40_INTERNAL_0e9c2bd8_4_k_cu_9bf6eff3_985226thrust24THRUST_300001_SM_1000_NS8cuda_cub3parE)
_ZN40_INTERNAL_0e9c2bd8_4_k_cu_9bf6eff3_985226thrust24THRUST_300001_SM_1000_NS8cuda_cub3parE:
	.zero		1
.L_31:


//--------------------- .nv.constant0._ZN3cub18CUB_300001_SM_10006detail11EmptyKernelIvEEvv --------------------------
	.section	.nv.constant0._ZN3cub18CUB_300001_SM_10006detail11EmptyKernelIvEEvv,"a",@progbits
	.sectionflags	@""
	.align	4
.nv.constant0._ZN3cub18CUB_300001_SM_10006detail11EmptyKernelIvEEvv:
	.zero		896


//--------------------- SYMBOLS --------------------------

	.type		.nv.reservedSmem.offset0,@object
	.size		.nv.reservedSmem.offset0,0x4
